	.headerflags	@"EF_CUDA_TEXMODE_UNIFIED EF_CUDA_64BIT_ADDRESS EF_CUDA_ACCELERATORS EF_CUDA_SM90 EF_CUDA_VIRTUAL_SM(EF_CUDA_SM90)"
	.elftype	@"ET_EXEC"


//--------------------- .nv.info                  --------------------------
	.section	.nv.info,"",@"SHT_CUDA_INFO"
	.align	4


	//----- nvinfo : EIATTR_REGCOUNT
	.align		4
        /*0000*/ 	.byte	0x04, 0x2f
        /*0002*/ 	.short	(.L_1 - .L_0)
	.align		4
.L_0:
        /*0004*/ 	.word	index@(triton_poi_fused_convolution_hardtanh_19)
        /*0008*/ 	.word	0x00000010


	//----- nvinfo : EIATTR_MIN_STACK_SIZE
	.align		4
.L_1:
        /*000c*/ 	.byte	0x04, 0x12
        /*000e*/ 	.short	(.L_3 - .L_2)
	.align		4
.L_2:
        /*0010*/ 	.word	index@(triton_poi_fused_convolution_hardtanh_19)
        /*0014*/ 	.word	0x00000000


	//----- nvinfo : EIATTR_FRAME_SIZE
	.align		4
.L_3:
        /*0018*/ 	.byte	0x04, 0x11
        /*001a*/ 	.short	(.L_5 - .L_4)
	.align		4
.L_4:
        /*001c*/ 	.word	index@(triton_poi_fused_convolution_hardtanh_19)
        /*0020*/ 	.word	0x00000000


	//----- nvinfo : EIATTR_MIN_STACK_SIZE
	.align		4
.L_5:
        /*0024*/ 	.byte	0x04, 0x12
        /*0026*/ 	.short	(.L_7 - .L_6)
	.align		4
.L_6:
        /*0028*/ 	.word	index@(triton_poi_fused_convolution_hardtanh_19)
        /*002c*/ 	.word	0x00000000
.L_7:


//--------------------- .nv.info.triton_poi_fused_convolution_hardtanh_19 --------------------------
	.section	.nv.info.triton_poi_fused_convolution_hardtanh_19,"",@"SHT_CUDA_INFO"
	.sectionflags	@""
	.align	4


	//----- nvinfo : EIATTR_CUDA_API_VERSION
	.align		4
        /*0000*/ 	.byte	0x04, 0x37
        /*0002*/ 	.short	(.L_9 - .L_8)
.L_8:
        /*0004*/ 	.word	0x0000007c


	//----- nvinfo : EIATTR_KPARAM_INFO
	.align		4
.L_9:
        /*0008*/ 	.byte	0x04, 0x17
        /*000a*/ 	.short	(.L_11 - .L_10)
.L_10:
        /*000c*/ 	.word	0x00000000
        /*0010*/ 	.short	0x0003
        /*0012*/ 	.short	0x0018
        /*0014*/ 	.byte	0x00, 0xf0, 0x11, 0x00


	//----- nvinfo : EIATTR_KPARAM_INFO
	.align		4
.L_11:
        /*0018*/ 	.byte	0x04, 0x17
        /*001a*/ 	.short	(.L_13 - .L_12)
.L_12:
        /*001c*/ 	.word	0x00000000
        /*0020*/ 	.short	0x0002
        /*0022*/ 	.short	0x0010
        /*0024*/ 	.byte	0x00, 0xf4, 0x21, 0x00


	//----- nvinfo : EIATTR_KPARAM_INFO
	.align		4
.L_13:
        /*0028*/ 	.byte	0x04, 0x17
        /*002a*/ 	.short	(.L_15 - .L_14)
.L_14:
        /*002c*/ 	.word	0x00000000
        /*0030*/ 	.short	0x0001
        /*0032*/ 	.short	0x0008
        /*0034*/ 	.byte	0x00, 0xf4, 0x21, 0x00


	//----- nvinfo : EIATTR_KPARAM_INFO
	.align		4
.L_15:
        /*0038*/ 	.byte	0x04, 0x17
        /*003a*/ 	.short	(.L_17 - .L_16)
.L_16:
        /*003c*/ 	.word	0x00000000
        /*0040*/ 	.short	0x0000
        /*0042*/ 	.short	0x0000
        /*0044*/ 	.byte	0x00, 0xf4, 0x21, 0x00


	//----- nvinfo : EIATTR_SPARSE_MMA_MASK
	.align		4
.L_17:
        /*0048*/ 	.byte	0x03, 0x50
        /*004a*/ 	.short	0x0000


	//----- nvinfo : EIATTR_MAXREG_COUNT
	.align		4
        /*004c*/ 	.byte	0x03, 0x1b
        /*004e*/ 	.short	0x00ff


	//----- nvinfo : EIATTR_EXIT_INSTR_OFFSETS
	.align		4
        /*0050*/ 	.byte	0x04, 0x1c
        /*0052*/ 	.short	(.L_19 - .L_18)


	//   ....[0]....
.L_18:
        /*0054*/ 	.word	0x00000230


	//   ....[1]....
        /*0058*/ 	.word	0x00000250


	//----- nvinfo : EIATTR_REQNTID
	.align		4
.L_19:
        /*005c*/ 	.byte	0x04, 0x10
        /*005e*/ 	.short	(.L_21 - .L_20)
.L_20:
        /*0060*/ 	.word	0x00000080
        /*0064*/ 	.word	0x00000001
        /*0068*/ 	.word	0x00000001


	//----- nvinfo : EIATTR_CBANK_PARAM_SIZE
	.align		4
.L_21:
        /*006c*/ 	.byte	0x03, 0x19
        /*006e*/ 	.short	0x001c


	//----- nvinfo : EIATTR_PARAM_CBANK
	.align		4
        /*0070*/ 	.byte	0x04, 0x0a
        /*0072*/ 	.short	(.L_23 - .L_22)
	.align		4
.L_22:
        /*0074*/ 	.word	index@(.nv.constant0.triton_poi_fused_convolution_hardtanh_19)
        /*0078*/ 	.short	0x0210
        /*007a*/ 	.short	0x001c


	//----- nvinfo : EIATTR_SW_WAR
	.align		4
.L_23:
        /*007c*/ 	.byte	0x04, 0x36
        /*007e*/ 	.short	(.L_25 - .L_24)
.L_24:
        /*0080*/ 	.word	0x00000008
.L_25:


//--------------------- .nv.callgraph             --------------------------
	.section	.nv.callgraph,"",@"SHT_CUDA_CALLGRAPH"
	.align	4
	.sectionentsize	8
	.align		4
        /*0000*/ 	.word	0x00000000
	.align		4
        /*0004*/ 	.word	0xffffffff
	.align		4
        /*0008*/ 	.word	0x00000000
	.align		4
        /*000c*/ 	.word	0xfffffffe
	.align		4
        /*0010*/ 	.word	0x00000000
	.align		4
        /*0014*/ 	.word	0xfffffffd
	.align		4
        /*0018*/ 	.word	0x00000000
	.align		4
        /*001c*/ 	.word	0xfffffffc


//--------------------- .text.triton_poi_fused_convolution_hardtanh_19 --------------------------
	.section	.text.triton_poi_fused_convolution_hardtanh_19,"ax",@progbits
	.align	128
        .global         triton_poi_fused_convolution_hardtanh_19
        .type           triton_poi_fused_convolution_hardtanh_19,@function
        .size           triton_poi_fused_convolution_hardtanh_19,(.L_x_1 - triton_poi_fused_convolution_hardtanh_19)
        .other          triton_poi_fused_convolution_hardtanh_19,@"STO_CUDA_ENTRY STV_DEFAULT"
triton_poi_fused_convolution_hardtanh_19:
.text.triton_poi_fused_convolution_hardtanh_19:
[----:B------:R-:W0:Y:S02]  /*0000*/  LDC R1, c[0x0][0x28] ;  /* 0x00000a00ff017b82 */ /* 0x000e240000000800 */
[----:B------:R-:W1:Y:S01]  /*0010*/  S2R R0, SR_TID.X ;  /* 0x0000000000007919 */ /* 0x000e620000002100 */
[----:B------:R-:W2:Y:S01]  /*0020*/  LDC.64 R4, c[0x0][0x218] ;  /* 0x00008600ff047b82 */ /* 0x000ea20000000a00 */
[----:B------:R-:W-:Y:S02]  /*0030*/  CS2R R10, SRZ ;  /* 0x00000000000a7805 */ /* 0x000fe4000001ff00 */
[----:B------:R-:W-:Y:S01]  /*0040*/  CS2R R12, SRZ ;  /* 0x00000000000c7805 */ /* 0x000fe2000001ff00 */
[----:B------:R-:W3:Y:S01]  /*0050*/  S2R R9, SR_CTAID.X ;  /* 0x0000000000097919 */ /* 0x000ee20000002500 */
[----:B------:R-:W-:-:S03]  /*0060*/  ULDC.64 UR4, c[0x0][0x208] ;  /* 0x0000820000047ab9 */ /* 0x000fc60000000a00 */
[----:B------:R-:W4:Y:S01]  /*0070*/  LDC.64 R2, c[0x0][0x210] ;  /* 0x00008400ff027b82 */ /* 0x000f220000000a00 */
[----:B-1----:R-:W-:Y:S01]  /*0080*/  IMAD.SHL.U32 R0, R0, 0x2, RZ ;  /* 0x0000000200007824 */ /* 0x002fe200078e00ff */
[----:B---3--:R-:W-:-:S04]  /*0090*/  SHF.R.S32.HI R6, RZ, 0x17, R9 ;  /* 0x00000017ff067819 */ /* 0x008fc80000011409 */
[----:B------:R-:W-:-:S05]  /*00a0*/  LOP3.LUT R0, R0, 0xfe, RZ, 0xc0, !PT ;  /* 0x000000fe00007812 */ /* 0x000fca00078ec0ff */
[----:B------:R-:W-:Y:S01]  /*00b0*/  IMAD R9, R9, 0x100, R0 ;  /* 0x0000010009097824 */ /* 0x000fe200078e0200 */
[----:B------:R-:W-:-:S03]  /*00c0*/  SGXT R0, R6, 0x1 ;  /* 0x000000010600781a */ /* 0x000fc60000000200 */
[C---:B----4-:R-:W-:Y:S01]  /*00d0*/  IMAD.WIDE R2, R9.reuse, 0x4, R2 ;  /* 0x0000000409027825 */ /* 0x050fe200078e0202 */
[----:B------:R-:W-:Y:S02]  /*00e0*/  LEA.HI R0, R0, R9, RZ, 0x7 ;  /* 0x0000000900007211 */ /* 0x000fe400078f38ff */
[----:B------:R-:W-:Y:S02]  /*00f0*/  ISETP.GE.AND P0, PT, R9, 0x1200, PT ;  /* 0x000012000900780c */ /* 0x000fe40003f06270 */
[----:B------:R-:W-:-:S05]  /*0100*/  LOP3.LUT R0, R0, 0xffffff80, RZ, 0xc0, !PT ;  /* 0xffffff8000007812 */ /* 0x000fca00078ec0ff */
[----:B------:R-:W-:-:S04]  /*0110*/  IMAD.IADD R7, R9, 0x1, -R0 ;  /* 0x0000000109077824 */ /* 0x000fc800078e0a00 */
[----:B--2---:R-:W-:Y:S02]  /*0120*/  IMAD.WIDE R4, R7, 0x4, R4 ;  /* 0x0000000407047825 */ /* 0x004fe400078e0204 */
[----:B------:R1:W2:Y:S01]  /*0130*/  @!P0 LDG.E.64 R10, desc[UR4][R2.64] ;  /* 0x00000004020a8981 */ /* 0x0002a2000c1e1b00 */
[----:B------:R-:W1:Y:S03]  /*0140*/  LDC.64 R6, c[0x0][0x220] ;  /* 0x00008800ff067b82 */ /* 0x000e660000000a00 */
[----:B------:R-:W2:Y:S01]  /*0150*/  @!P0 LDG.E.EL.64 R12, desc[UR4][R4.64] ;  /* 0x00000004040c8981 */ /* 0x000ea2000c2e1b00 */
[----:B-1----:R-:W-:-:S04]  /*0160*/  IMAD.WIDE R2, R9, 0x4, R6 ;  /* 0x0000000409027825 */ /* 0x002fc800078e0206 */
[----:B--2---:R-:W-:Y:S01]  /*0170*/  FADD R10, R12, R10 ;  /* 0x0000000a0c0a7221 */ /* 0x004fe20000000000 */
[----:B------:R-:W-:-:S04]  /*0180*/  FADD R11, R13, R11 ;  /* 0x0000000b0d0b7221 */ /* 0x000fc80000000000 */
[C---:B------:R-:W-:Y:S02]  /*0190*/  FSETP.GTU.AND P1, PT, R10.reuse, RZ, PT ;  /* 0x000000ff0a00720b */ /* 0x040fe40003f2c000 */
[C---:B------:R-:W-:Y:S02]  /*01a0*/  FSETP.GTU.AND P2, PT, R11.reuse, RZ, PT ;  /* 0x000000ff0b00720b */ /* 0x040fe40003f4c000 */
[----:B------:R-:W-:Y:S02]  /*01b0*/  FSEL R10, R10, RZ, P1 ;  /* 0x000000ff0a0a7208 */ /* 0x000fe40000800000 */
[----:B------:R-:W-:Y:S02]  /*01c0*/  FSEL R11, R11, RZ, P2 ;  /* 0x000000ff0b0b7208 */ /* 0x000fe40001000000 */
[----:B------:R-:W-:Y:S02]  /*01d0*/  FSETP.GEU.AND P3, PT, R10, 6, PT ;  /* 0x40c000000a00780b */ /* 0x000fe40003f6e000 */
[----:B------:R-:W-:-:S02]  /*01e0*/  FSETP.GEU.AND P4, PT, R11, 6, PT ;  /* 0x40c000000b00780b */ /* 0x000fc40003f8e000 */
[----:B------:R-:W-:Y:S02]  /*01f0*/  FSETP.NAN.AND P1, PT, R10, R10, PT ;  /* 0x0000000a0a00720b */ /* 0x000fe40003f28000 */
[----:B------:R-:W-:-:S07]  /*0200*/  FSETP.NAN.AND P2, PT, R11, R11, PT ;  /* 0x0000000b0b00720b */ /* 0x000fce0003f48000 */
[----:B------:R-:W-:Y:S02]  /*0210*/  @P3 SEL R10, R10, 0x40c00000, P1 ;  /* 0x40c000000a0a3807 */ /* 0x000fe40000800000 */
[----:B------:R-:W-:Y:S01]  /*0220*/  @P4 SEL R11, R11, 0x40c00000, P2 ;  /* 0x40c000000b0b4807 */ /* 0x000fe20001000000 */
[----:B------:R-:W-:Y:S06]  /*0230*/  @P0 EXIT ;  /* 0x000000000000094d */ /* 0x000fec0003800000 */
[----:B------:R-:W-:Y:S01]  /*0240*/  STG.E.64 desc[UR4][R2.64], R10 ;  /* 0x0000000a02007986 */ /* 0x000fe2000c101b04 */
[----:B------:R-:W-:Y:S05]  /*0250*/  EXIT ;  /* 0x000000000000794d */ /* 0x000fea0003800000 */
.L_x_0:
[----:B------:R-:W-:-:S00]  /*0260*/  BRA `(.L_x_0) ;  /* 0xfffffffc00fc7947 */ /* 0x000fc0000383ffff */
[----:B------:R-:W-:-:S00]  /*0270*/  NOP ;  /* 0x0000000000007918 */ /* 0x000fc00000000000 */
        /* <DEDUP_REMOVED lines=8> */
.L_x_1:


//--------------------- .nv.constant0.triton_poi_fused_convolution_hardtanh_19 --------------------------
	.section	.nv.constant0.triton_poi_fused_convolution_hardtanh_19,"a",@progbits
	.sectionflags	@""
	.align	4
.nv.constant0.triton_poi_fused_convolution_hardtanh_19:
	.zero		556
